	.headerflags	@"EF_CUDA_TEXMODE_UNIFIED EF_CUDA_64BIT_ADDRESS EF_CUDA_ACCELERATORS EF_CUDA_SM90 EF_CUDA_VIRTUAL_SM(EF_CUDA_SM90)"
	.elftype	@"ET_EXEC"


//--------------------- .nv.info                  --------------------------
	.section	.nv.info,"",@"SHT_CUDA_INFO"
	.align	4


	//----- nvinfo : EIATTR_REGCOUNT
	.align		4
        /*0000*/ 	.byte	0x04, 0x2f
        /*0002*/ 	.short	(.L_1 - .L_0)
	.align		4
.L_0:
        /*0004*/ 	.word	index@(triton_poi_fused_replication_pad2d_rsub_0)
        /*0008*/ 	.word	0x0000000d


	//----- nvinfo : EIATTR_MIN_STACK_SIZE
	.align		4
.L_1:
        /*000c*/ 	.byte	0x04, 0x12
        /*000e*/ 	.short	(.L_3 - .L_2)
	.align		4
.L_2:
        /*0010*/ 	.word	index@(triton_poi_fused_replication_pad2d_rsub_0)
        /*0014*/ 	.word	0x00000000


	//----- nvinfo : EIATTR_FRAME_SIZE
	.align		4
.L_3:
        /*0018*/ 	.byte	0x04, 0x11
        /*001a*/ 	.short	(.L_5 - .L_4)
	.align		4
.L_4:
        /*001c*/ 	.word	index@(triton_poi_fused_replication_pad2d_rsub_0)
        /*0020*/ 	.word	0x00000000


	//----- nvinfo : EIATTR_MIN_STACK_SIZE
	.align		4
.L_5:
        /*0024*/ 	.byte	0x04, 0x12
        /*0026*/ 	.short	(.L_7 - .L_6)
	.align		4
.L_6:
        /*0028*/ 	.word	index@(triton_poi_fused_replication_pad2d_rsub_0)
        /*002c*/ 	.word	0x00000000
.L_7:


//--------------------- .nv.info.triton_poi_fused_replication_pad2d_rsub_0 --------------------------
	.section	.nv.info.triton_poi_fused_replication_pad2d_rsub_0,"",@"SHT_CUDA_INFO"
	.sectionflags	@""
	.align	4


	//----- nvinfo : EIATTR_CUDA_API_VERSION
	.align		4
        /*0000*/ 	.byte	0x04, 0x37
        /*0002*/ 	.short	(.L_9 - .L_8)
.L_8:
        /*0004*/ 	.word	0x0000007c


	//----- nvinfo : EIATTR_KPARAM_INFO
	.align		4
.L_9:
        /*0008*/ 	.byte	0x04, 0x17
        /*000a*/ 	.short	(.L_11 - .L_10)
.L_10:
        /*000c*/ 	.word	0x00000000
        /*0010*/ 	.short	0x0002
        /*0012*/ 	.short	0x0010
        /*0014*/ 	.byte	0x00, 0xf0, 0x11, 0x00


	//----- nvinfo : EIATTR_KPARAM_INFO
	.align		4
.L_11:
        /*0018*/ 	.byte	0x04, 0x17
        /*001a*/ 	.short	(.L_13 - .L_12)
.L_12:
        /*001c*/ 	.word	0x00000000
        /*0020*/ 	.short	0x0001
        /*0022*/ 	.short	0x0008
        /*0024*/ 	.byte	0x00, 0xf4, 0x21, 0x00


	//----- nvinfo : EIATTR_KPARAM_INFO
	.align		4
.L_13:
        /*0028*/ 	.byte	0x04, 0x17
        /*002a*/ 	.short	(.L_15 - .L_14)
.L_14:
        /*002c*/ 	.word	0x00000000
        /*0030*/ 	.short	0x0000
        /*0032*/ 	.short	0x0000
        /*0034*/ 	.byte	0x00, 0xf4, 0x21, 0x00


	//----- nvinfo : EIATTR_SPARSE_MMA_MASK
	.align		4
.L_15:
        /*0038*/ 	.byte	0x03, 0x50
        /*003a*/ 	.short	0x0000


	//----- nvinfo : EIATTR_MAXREG_COUNT
	.align		4
        /*003c*/ 	.byte	0x03, 0x1b
        /*003e*/ 	.short	0x00ff


	//----- nvinfo : EIATTR_EXIT_INSTR_OFFSETS
	.align		4
        /*0040*/ 	.byte	0x04, 0x1c
        /*0042*/ 	.short	(.L_17 - .L_16)


	//   ....[0]....
.L_16:
        /*0044*/ 	.word	0x00000260


	//   ....[1]....
        /*0048*/ 	.word	0x00000290


	//----- nvinfo : EIATTR_REQNTID
	.align		4
.L_17:
        /*004c*/ 	.byte	0x04, 0x10
        /*004e*/ 	.short	(.L_19 - .L_18)
.L_18:
        /*0050*/ 	.word	0x00000080
        /*0054*/ 	.word	0x00000001
        /*0058*/ 	.word	0x00000001


	//----- nvinfo : EIATTR_CRS_STACK_SIZE
	.align		4
.L_19:
        /*005c*/ 	.byte	0x04, 0x1e
        /*005e*/ 	.short	(.L_21 - .L_20)
.L_20:
        /*0060*/ 	.word	0x00000000


	//----- nvinfo : EIATTR_CBANK_PARAM_SIZE
	.align		4
.L_21:
        /*0064*/ 	.byte	0x03, 0x19
        /*0066*/ 	.short	0x0014


	//----- nvinfo : EIATTR_PARAM_CBANK
	.align		4
        /*0068*/ 	.byte	0x04, 0x0a
        /*006a*/ 	.short	(.L_23 - .L_22)
	.align		4
.L_22:
        /*006c*/ 	.word	index@(.nv.constant0.triton_poi_fused_replication_pad2d_rsub_0)
        /*0070*/ 	.short	0x0210
        /*0072*/ 	.short	0x0014


	//----- nvinfo : EIATTR_SW_WAR
	.align		4
.L_23:
        /*0074*/ 	.byte	0x04, 0x36
        /*0076*/ 	.short	(.L_25 - .L_24)
.L_24:
        /*0078*/ 	.word	0x00000008
.L_25:


//--------------------- .nv.callgraph             --------------------------
	.section	.nv.callgraph,"",@"SHT_CUDA_CALLGRAPH"
	.align	4
	.sectionentsize	8
	.align		4
        /*0000*/ 	.word	0x00000000
	.align		4
        /*0004*/ 	.word	0xffffffff
	.align		4
        /*0008*/ 	.word	0x00000000
	.align		4
        /*000c*/ 	.word	0xfffffffe
	.align		4
        /*0010*/ 	.word	0x00000000
	.align		4
        /*0014*/ 	.word	0xfffffffd
	.align		4
        /*0018*/ 	.word	0x00000000
	.align		4
        /*001c*/ 	.word	0xfffffffc


//--------------------- .text.triton_poi_fused_replication_pad2d_rsub_0 --------------------------
	.section	.text.triton_poi_fused_replication_pad2d_rsub_0,"ax",@progbits
	.align	128
        .global         triton_poi_fused_replication_pad2d_rsub_0
        .type           triton_poi_fused_replication_pad2d_rsub_0,@function
        .size           triton_poi_fused_replication_pad2d_rsub_0,(.L_x_3 - triton_poi_fused_replication_pad2d_rsub_0)
        .other          triton_poi_fused_replication_pad2d_rsub_0,@"STO_CUDA_ENTRY STV_DEFAULT"
triton_poi_fused_replication_pad2d_rsub_0:
.text.triton_poi_fused_replication_pad2d_rsub_0:
[----:B------:R-:W0:Y:S02]  /*0000*/  LDC R1, c[0x0][0x28] ;  /* 0x00000a00ff017b82 */ /* 0x000e240000000800 */
[----:B------:R-:W1:Y:S01]  /*0010*/  S2R R0, SR_TID.X ;  /* 0x0000000000007919 */ /* 0x000e620000002100 */
[----:B------:R-:W2:Y:S01]  /*0020*/  LDC.64 R2, c[0x0][0x218] ;  /* 0x00008600ff027b82 */ /* 0x000ea20000000a00 */
[----:B------:R-:W-:Y:S01]  /*0030*/  ULDC.64 UR4, c[0x0][0x208] ;  /* 0x0000820000047ab9 */ /* 0x000fe20000000a00 */
[----:B------:R-:W-:Y:S01]  /*0040*/  BSSY B0, `(.L_x_0) ;  /* 0x0000021000007945 */ /* 0x000fe20003800000 */
[----:B------:R-:W3:Y:S01]  /*0050*/  S2R R5, SR_CTAID.X ;  /* 0x0000000000057919 */ /* 0x000ee20000002500 */
[----:B-1----:R-:W-:Y:S02]  /*0060*/  LOP3.LUT R0, R0, 0x7f, RZ, 0xc0, !PT ;  /* 0x0000007f00007812 */ /* 0x002fe400078ec0ff */
[----:B---3--:R-:W-:-:S03]  /*0070*/  SHF.R.S32.HI R8, RZ, 0x18, R5 ;  /* 0x00000018ff087819 */ /* 0x008fc60000011405 */
[----:B------:R-:W-:Y:S01]  /*0080*/  IMAD R7, R5, 0x80, R0 ;  /* 0x0000008005077824 */ /* 0x000fe200078e0200 */
[----:B------:R-:W-:-:S03]  /*0090*/  SGXT R8, R8, 0x1 ;  /* 0x000000010808781a */ /* 0x000fc60000000200 */
[----:B--2---:R-:W-:Y:S01]  /*00a0*/  IMAD.WIDE R2, R7, 0x4, R2 ;  /* 0x0000000407027825 */ /* 0x004fe200078e0202 */
[----:B------:R-:W-:Y:S02]  /*00b0*/  SHF.R.S32.HI R0, RZ, 0x1f, R7 ;  /* 0x0000001fff007819 */ /* 0x000fe40000011407 */
[-C--:B------:R-:W-:Y:S02]  /*00c0*/  LEA.HI R8, R8, R7.reuse, RZ, 0x6 ;  /* 0x0000000708087211 */ /* 0x080fe400078f30ff */
[----:B------:R-:W-:Y:S02]  /*00d0*/  LEA.HI R0, R0, R7, RZ, 0x3 ;  /* 0x0000000700007211 */ /* 0x000fe400078f18ff */
[----:B------:R-:W-:Y:S02]  /*00e0*/  SHF.R.S32.HI R8, RZ, 0x6, R8 ;  /* 0x00000006ff087819 */ /* 0x000fe40000011408 */
[----:B------:R-:W-:Y:S02]  /*00f0*/  SHF.R.S32.HI R6, RZ, 0x3, R0 ;  /* 0x00000003ff067819 */ /* 0x000fe40000011400 */
[----:B------:R-:W-:-:S02]  /*0100*/  LOP3.LUT R0, R0, 0xfffffff8, RZ, 0xc0, !PT ;  /* 0xfffffff800007812 */ /* 0x000fc400078ec0ff */
[----:B------:R-:W-:-:S03]  /*0110*/  LEA.HI R4, R6, R6, RZ, 0x3 ;  /* 0x0000000606047211 */ /* 0x000fc600078f18ff */
[----:B------:R-:W-:Y:S01]  /*0120*/  IMAD.IADD R0, R7, 0x1, -R0 ;  /* 0x0000000107007824 */ /* 0x000fe200078e0a00 */
[----:B------:R-:W-:Y:S02]  /*0130*/  LOP3.LUT R9, R4, 0xfffffff8, RZ, 0xc0, !PT ;  /* 0xfffffff804097812 */ /* 0x000fe400078ec0ff */
[----:B------:R-:W1:Y:S02]  /*0140*/  LDC.64 R4, c[0x0][0x210] ;  /* 0x00008400ff047b82 */ /* 0x000e640000000a00 */
[----:B------:R-:W-:Y:S01]  /*0150*/  VIMNMX R10, R0, 0x5, PT ;  /* 0x00000005000a7848 */ /* 0x000fe20003fe0100 */
[----:B------:R-:W-:Y:S01]  /*0160*/  IMAD.IADD R9, R6, 0x1, -R9 ;  /* 0x0000000106097824 */ /* 0x000fe200078e0a09 */
[----:B------:R-:W-:-:S03]  /*0170*/  ISETP.GT.AND P1, PT, R0, 0x2, PT ;  /* 0x000000020000780c */ /* 0x000fc60003f24270 */
[----:B------:R-:W-:Y:S01]  /*0180*/  VIADD R10, R10, 0xfffffffe ;  /* 0xfffffffe0a0a7836 */ /* 0x000fe20000000000 */
[C---:B------:R-:W-:Y:S02]  /*0190*/  VIMNMX R0, R9.reuse, 0x5, PT ;  /* 0x0000000509007848 */ /* 0x040fe40003fe0100 */
[----:B------:R-:W-:Y:S02]  /*01a0*/  ISETP.GT.AND P0, PT, R9, 0x2, PT ;  /* 0x000000020900780c */ /* 0x000fe40003f04270 */
[----:B------:R-:W-:Y:S02]  /*01b0*/  LEA R0, R0, 0xfffffff8, 0x2 ;  /* 0xfffffff800007811 */ /* 0x000fe400078e10ff */
[----:B------:R-:W-:Y:S02]  /*01c0*/  SEL R9, R10, RZ, P1 ;  /* 0x000000ff0a097207 */ /* 0x000fe40000800000 */
[----:B------:R-:W-:Y:S02]  /*01d0*/  SEL R0, R0, RZ, P0 ;  /* 0x000000ff00007207 */ /* 0x000fe40000000000 */
[----:B------:R-:W-:Y:S01]  /*01e0*/  ISETP.GE.AND P0, PT, R7, 0x100, PT ;  /* 0x000001000700780c */ /* 0x000fe20003f06270 */
[----:B------:R-:W-:-:S04]  /*01f0*/  IMAD R9, R8, 0x10, R9 ;  /* 0x0000001008097824 */ /* 0x000fc800078e0209 */
[----:B------:R-:W-:Y:S02]  /*0200*/  IMAD.IADD R9, R0, 0x1, R9 ;  /* 0x0000000100097824 */ /* 0x000fe400078e0209 */
[----:B------:R-:W-:Y:S02]  /*0210*/  IMAD.MOV.U32 R0, RZ, RZ, RZ ;  /* 0x000000ffff007224 */ /* 0x000fe400078e00ff */
[----:B-1----:R-:W-:-:S04]  /*0220*/  IMAD.WIDE R4, R9, 0x4, R4 ;  /* 0x0000000409047825 */ /* 0x002fc800078e0204 */
[----:B------:R-:W-:Y:S05]  /*0230*/  @P0 BRA `(.L_x_1) ;  /* 0x0000000000040947 */ /* 0x000fea0003800000 */
[----:B------:R1:W5:Y:S02]  /*0240*/  LDG.E.EL R0, desc[UR4][R4.64] ;  /* 0x0000000404007981 */ /* 0x000364000c2e1900 */
.L_x_1:
[----:B------:R-:W-:Y:S05]  /*0250*/  BSYNC B0 ;  /* 0x0000000000007941 */ /* 0x000fea0003800000 */
.L_x_0:
[----:B------:R-:W-:Y:S05]  /*0260*/  @P0 EXIT ;  /* 0x000000000000094d */ /* 0x000fea0003800000 */
[----:B-1---5:R-:W-:-:S05]  /*0270*/  FADD R5, -R0, 1 ;  /* 0x3f80000000057421 */ /* 0x022fca0000000100 */
[----:B------:R-:W-:Y:S01]  /*0280*/  STG.E desc[UR4][R2.64], R5 ;  /* 0x0000000502007986 */ /* 0x000fe2000c101904 */
[----:B------:R-:W-:Y:S05]  /*0290*/  EXIT ;  /* 0x000000000000794d */ /* 0x000fea0003800000 */
.L_x_2:
[----:B------:R-:W-:-:S00]  /*02a0*/  BRA `(.L_x_2) ;  /* 0xfffffffc00fc7947 */ /* 0x000fc0000383ffff */
[----:B------:R-:W-:-:S00]  /*02b0*/  NOP ;  /* 0x0000000000007918 */ /* 0x000fc00000000000 */
        /* <DEDUP_REMOVED lines=12> */
.L_x_3:


//--------------------- .nv.constant0.triton_poi_fused_replication_pad2d_rsub_0 --------------------------
	.section	.nv.constant0.triton_poi_fused_replication_pad2d_rsub_0,"a",@progbits
	.sectionflags	@""
	.align	4
.nv.constant0.triton_poi_fused_replication_pad2d_rsub_0:
	.zero		548
